//
// Generated by NVIDIA NVVM Compiler
//
// Compiler Build ID: CL-36424714
// Cuda compilation tools, release 13.0, V13.0.88
// Based on NVVM 20.0.0
//

.version 9.0
.target sm_100
.address_size 64

	// .globl	sigmoid_kernel

.visible .entry sigmoid_kernel(
	.param .u64 .ptr .align 1 sigmoid_kernel_param_0,
	.param .u64 .ptr .align 1 sigmoid_kernel_param_1,
	.param .u32 sigmoid_kernel_param_2
)
{
	.reg .pred 	%p<2>;
	.reg .b32 	%r<8>;
	.reg .b32 	%f<18>;
	.reg .b64 	%rd<8>;
	.reg .b64 	%fd<4>;

	ld.param.u64 	%rd1, [sigmoid_kernel_param_0];
	ld.param.u64 	%rd2, [sigmoid_kernel_param_1];
	ld.param.u32 	%r2, [sigmoid_kernel_param_2];
	mov.u32 	%r3, %ctaid.x;
	mov.u32 	%r4, %ntid.x;
	mov.u32 	%r5, %tid.x;
	mad.lo.s32 	%r1, %r3, %r4, %r5;
	setp.ge.s32 	%p1, %r1, %r2;
	@%p1 bra 	$L__BB0_2;
	cvta.to.global.u64 	%rd3, %rd1;
	cvta.to.global.u64 	%rd4, %rd2;
	mul.wide.s32 	%rd5, %r1, 4;
	add.s64 	%rd6, %rd3, %rd5;
	ld.global.nc.f32 	%f1, [%rd6];
	fma.rn.f32 	%f2, %f1, 0fBBBB989D, 0f3F000000;
	cvt.sat.f32.f32 	%f3, %f2;
	mov.f32 	%f4, 0f4B400001;
	mov.f32 	%f5, 0f437C0000;
	fma.rm.f32 	%f6, %f3, %f5, %f4;
	add.f32 	%f7, %f6, 0fCB40007F;
	neg.f32 	%f8, %f7;
	fma.rn.f32 	%f9, %f1, 0fBFB8AA3B, %f8;
	fma.rn.f32 	%f10, %f1, 0fB2A57060, %f9;
	mov.b32 	%r6, %f6;
	shl.b32 	%r7, %r6, 23;
	mov.b32 	%f11, %r7;
	ex2.approx.ftz.f32 	%f12, %f10;
	mul.f32 	%f13, %f12, %f11;
	cvt.f64.f32 	%fd1, %f13;
	add.f64 	%fd2, %fd1, 0d3FF0000000000000;
	rcp.rn.f64 	%fd3, %fd2;
	cvt.rn.f32.f64 	%f14, %fd3;
	mov.f32 	%f15, 0f3F800000;
	sub.f32 	%f16, %f15, %f14;
	mul.f32 	%f17, %f16, %f14;
	add.s64 	%rd7, %rd4, %rd5;
	st.global.f32 	[%rd7], %f17;
$L__BB0_2:
	ret;

}


// ===== COMPILED SASS (sm_100) =====

	.target	sm_100

	.elftype	@"ET_EXEC"


//--------------------- .note.nv.tkinfo           --------------------------
	.section	.note.nv.tkinfo,"",@"SHT_NOTE"
	.sectionflags	@"SHF_NOTE_NV_TKINFO"
	.tkinfo
        /*0018*/ 	.word	0x00000002
        /*0030*/ 	.string	""
        /*0030*/ 	.string	"ptxas"
        /*0030*/ 	.string	"Cuda compilation tools, release 13.0, V13.0.88"
        /*0030*/ 	.string	"Build cuda_13.0.r13.0/compiler.36424714_0"
        /*0030*/ 	.string	"-arch sm_100 -m 64 "



//--------------------- .note.nv.cuinfo           --------------------------
	.section	.note.nv.cuinfo,"",@"SHT_NOTE"
	.sectionflags	@"SHF_NOTE_NV_CUINFO"
        /*0018*/ 	.short	0x0002
        /*001a*/ 	.short	0x0064
        /*001c*/ 	.short	0x0082
	.zero		2


//--------------------- .nv.info                  --------------------------
	.section	.nv.info,"",@"SHT_CUDA_INFO"
	.align	4


	//----- nvinfo : EIATTR_REGCOUNT
	.align		4
        /*0000*/ 	.byte	0x04, 0x2f
        /*0002*/ 	.short	(.L_1 - .L_0)
	.align		4
.L_0:
        /*0004*/ 	.word	index@(sigmoid_kernel)
        /*0008*/ 	.word	0x0000000e


	//----- nvinfo : EIATTR_FRAME_SIZE
	.align		4
.L_1:
        /*000c*/ 	.byte	0x04, 0x11
        /*000e*/ 	.short	(.L_3 - .L_2)
	.align		4
.L_2:
        /*0010*/ 	.word	index@($__internal_0_$__cuda_sm20_dblrcp_rn_slowpath_v3)
        /*0014*/ 	.word	0x00000000


	//----- nvinfo : EIATTR_FRAME_SIZE
	.align		4
.L_3:
        /*0018*/ 	.byte	0x04, 0x11
        /*001a*/ 	.short	(.L_5 - .L_4)
	.align		4
.L_4:
        /*001c*/ 	.word	index@(sigmoid_kernel)
        /*0020*/ 	.word	0x00000000


	//----- nvinfo : EIATTR_MIN_STACK_SIZE
	.align		4
.L_5:
        /*0024*/ 	.byte	0x04, 0x12
        /*0026*/ 	.short	(.L_7 - .L_6)
	.align		4
.L_6:
        /*0028*/ 	.word	index@(sigmoid_kernel)
        /*002c*/ 	.word	0x00000000
.L_7:


//--------------------- .nv.compat                --------------------------
	.section	.nv.compat,"",@"SHT_CUDA_COMPAT_INFO"
	.align	4
        /*0000*/ 	.byte	0x02, 0x09, 0x00, 0x00, 0x02, 0x02, 0x01, 0x00, 0x02, 0x05, 0x05, 0x00, 0x03, 0x07, 0x01, 0x01
        /*0010*/ 	.byte	0x02, 0x03, 0x00, 0x00, 0x02, 0x06, 0x01, 0x00, 0x04, 0x0b, 0x08, 0x00, 0x01, 0x00, 0x00, 0x00
        /*0020*/ 	.byte	0x00, 0x00, 0x00, 0x00


//--------------------- .nv.info.sigmoid_kernel   --------------------------
	.section	.nv.info.sigmoid_kernel,"",@"SHT_CUDA_INFO"
	.sectionflags	@""
	.align	4


	//----- nvinfo : EIATTR_CUDA_API_VERSION
	.align		4
        /*0000*/ 	.byte	0x04, 0x37
        /*0002*/ 	.short	(.L_9 - .L_8)
.L_8:
        /*0004*/ 	.word	0x00000082


	//----- nvinfo : EIATTR_KPARAM_INFO
	.align		4
.L_9:
        /*0008*/ 	.byte	0x04, 0x17
        /*000a*/ 	.short	(.L_11 - .L_10)
.L_10:
        /*000c*/ 	.word	0x00000000
        /*0010*/ 	.short	0x0002
        /*0012*/ 	.short	0x0010
        /*0014*/ 	.byte	0x00, 0xf0, 0x11, 0x00


	//----- nvinfo : EIATTR_KPARAM_INFO
	.align		4
.L_11:
        /*0018*/ 	.byte	0x04, 0x17
        /*001a*/ 	.short	(.L_13 - .L_12)
.L_12:
        /*001c*/ 	.word	0x00000000
        /*0020*/ 	.short	0x0001
        /*0022*/ 	.short	0x0008
        /*0024*/ 	.byte	0x00, 0xf5, 0x21, 0x00


	//----- nvinfo : EIATTR_KPARAM_INFO
	.align		4
.L_13:
        /*0028*/ 	.byte	0x04, 0x17
        /*002a*/ 	.short	(.L_15 - .L_14)
.L_14:
        /*002c*/ 	.word	0x00000000
        /*0030*/ 	.short	0x0000
        /*0032*/ 	.short	0x0000
        /*0034*/ 	.byte	0x00, 0xf5, 0x21, 0x00


	//----- nvinfo : EIATTR_SPARSE_MMA_MASK
	.align		4
.L_15:
        /*0038*/ 	.byte	0x03, 0x50
        /*003a*/ 	.short	0x0000


	//----- nvinfo : EIATTR_MAXREG_COUNT
	.align		4
        /*003c*/ 	.byte	0x03, 0x1b
        /*003e*/ 	.short	0x00ff


	//----- nvinfo : EIATTR_MERCURY_ISA_VERSION
	.align		4
        /*0040*/ 	.byte	0x03, 0x5f
        /*0042*/ 	.short	0x0101


	//----- nvinfo : EIATTR_VRC_CTA_INIT_COUNT
	.align		4
        /*0044*/ 	.byte	0x02, 0x4a
	.zero		1
	.zero		1


	//----- nvinfo : EIATTR_EXIT_INSTR_OFFSETS
	.align		4
        /*0048*/ 	.byte	0x04, 0x1c
        /*004a*/ 	.short	(.L_17 - .L_16)


	//   ....[0]....
.L_16:
        /*004c*/ 	.word	0x00000070


	//   ....[1]....
        /*0050*/ 	.word	0x000002d0


	//----- nvinfo : EIATTR_CRS_STACK_SIZE
	.align		4
.L_17:
        /*0054*/ 	.byte	0x04, 0x1e
        /*0056*/ 	.short	(.L_19 - .L_18)
.L_18:
        /*0058*/ 	.word	0x00000000


	//----- nvinfo : EIATTR_CBANK_PARAM_SIZE
	.align		4
.L_19:
        /*005c*/ 	.byte	0x03, 0x19
        /*005e*/ 	.short	0x0014


	//----- nvinfo : EIATTR_PARAM_CBANK
	.align		4
        /*0060*/ 	.byte	0x04, 0x0a
        /*0062*/ 	.short	(.L_21 - .L_20)
	.align		4
.L_20:
        /*0064*/ 	.word	index@(.nv.constant0.sigmoid_kernel)
        /*0068*/ 	.short	0x0380
        /*006a*/ 	.short	0x0014


	//----- nvinfo : EIATTR_SW_WAR
	.align		4
.L_21:
        /*006c*/ 	.byte	0x04, 0x36
        /*006e*/ 	.short	(.L_23 - .L_22)
.L_22:
        /*0070*/ 	.word	0x00000008
.L_23:


//--------------------- .nv.callgraph             --------------------------
	.section	.nv.callgraph,"",@"SHT_CUDA_CALLGRAPH"
	.align	4
	.sectionentsize	8
	.align		4
        /*0000*/ 	.word	0x00000000
	.align		4
        /*0004*/ 	.word	0xffffffff
	.align		4
        /*0008*/ 	.word	0x00000000
	.align		4
        /*000c*/ 	.word	0xfffffffe
	.align		4
        /*0010*/ 	.word	0x00000000
	.align		4
        /*0014*/ 	.word	0xfffffffd
	.align		4
        /*0018*/ 	.word	0x00000000
	.align		4
        /*001c*/ 	.word	0xfffffffc


//--------------------- .text.sigmoid_kernel      --------------------------
	.section	.text.sigmoid_kernel,"ax",@progbits
	.align	128
        .global         sigmoid_kernel
        .type           sigmoid_kernel,@function
        .size           sigmoid_kernel,(.L_x_7 - sigmoid_kernel)
        .other          sigmoid_kernel,@"STO_CUDA_ENTRY STV_DEFAULT"
sigmoid_kernel:
.text.sigmoid_kernel:
[----:B------:R-:W-:Y:S01]  /*0000*/  LDC R1, c[0x0][0x37c] ;  /* 0x0000df00ff017b82 */ /* 0x000fe20000000800 */
[----:B------:R-:W0:Y:S07]  /*0010*/  S2R R3, SR_TID.X ;  /* 0x0000000000037919 */ /* 0x000e2e0000002100 */
[----:B------:R-:W0:Y:S01]  /*0020*/  S2UR UR4, SR_CTAID.X ;  /* 0x00000000000479c3 */ /* 0x000e220000002500 */
[----:B------:R-:W1:Y:S07]  /*0030*/  LDCU UR5, c[0x0][0x390] ;  /* 0x00007200ff0577ac */ /* 0x000e6e0008000800 */
[----:B------:R-:W0:Y:S02]  /*0040*/  LDC R0, c[0x0][0x360] ;  /* 0x0000d800ff007b82 */ /* 0x000e240000000800 */
[----:B0-----:R-:W-:-:S05]  /*0050*/  IMAD R0, R0, UR4, R3 ;  /* 0x0000000400007c24 */ /* 0x001fca000f8e0203 */
[----:B-1----:R-:W-:-:S13]  /*0060*/  ISETP.GE.AND P0, PT, R0, UR5, PT ;  /* 0x0000000500007c0c */ /* 0x002fda000bf06270 */
[----:B------:R-:W-:Y:S05]  /*0070*/  @P0 EXIT ;  /* 0x000000000000094d */ /* 0x000fea0003800000 */
[----:B------:R-:W0:Y:S01]  /*0080*/  LDC.64 R2, c[0x0][0x380] ;  /* 0x0000e000ff027b82 */ /* 0x000e220000000a00 */
[----:B------:R-:W1:Y:S01]  /*0090*/  LDCU.64 UR4, c[0x0][0x358] ;  /* 0x00006b00ff0477ac */ /* 0x000e620008000a00 */
[----:B0-----:R-:W-:-:S06]  /*00a0*/  IMAD.WIDE R2, R0, 0x4, R2 ;  /* 0x0000000400027825 */ /* 0x001fcc00078e0202 */
[----:B-1----:R-:W2:Y:S01]  /*00b0*/  LDG.E.CONSTANT R2, desc[UR4][R2.64] ;  /* 0x0000000402027981 */ /* 0x002ea2000c1e9900 */
[----:B------:R-:W-:Y:S02]  /*00c0*/  HFMA2 R5, -RZ, RZ, 0.96630859375, -0.0022525787353515625 ;  /* 0x3bbb989dff057431 */ /* 0x000fe400000001ff */
[----:B------:R-:W-:Y:S01]  /*00d0*/  IMAD.MOV.U32 R7, RZ, RZ, 0x437c0000 ;  /* 0x437c0000ff077424 */ /* 0x000fe200078e00ff */
[----:B------:R-:W-:Y:S02]  /*00e0*/  BSSY.RECONVERGENT B0, `(.L_x_0) ;  /* 0x0000018000007945 */ /* 0x000fe40003800200 */
[----:B--2---:R-:W-:-:S04]  /*00f0*/  FFMA.SAT R4, R2, -R5, 0.5 ;  /* 0x3f00000002047423 */ /* 0x004fc80000002805 */
[----:B------:R-:W-:-:S04]  /*0100*/  FFMA.RM R4, R4, R7, 12582913 ;  /* 0x4b40000104047423 */ /* 0x000fc80000004007 */
[C---:B------:R-:W-:Y:S01]  /*0110*/  FADD R5, R4.reuse, -12583039 ;  /* 0xcb40007f04057421 */ /* 0x040fe20000000000 */
[----:B------:R-:W-:-:S03]  /*0120*/  SHF.L.U32 R4, R4, 0x17, RZ ;  /* 0x0000001704047819 */ /* 0x000fc600000006ff */
[----:B------:R-:W-:-:S04]  /*0130*/  FFMA R5, R2, -1.4426950216293334961, -R5 ;  /* 0xbfb8aa3b02057823 */ /* 0x000fc80000000805 */
[----:B------:R-:W-:-:S04]  /*0140*/  FFMA R10, R2, -1.925963033500011079e-08, R5 ;  /* 0xb2a57060020a7823 */ /* 0x000fc80000000005 */
[----:B------:R-:W0:Y:S02]  /*0150*/  MUFU.EX2 R5, R10 ;  /* 0x0000000a00057308 */ /* 0x000e240000000800 */
[----:B0-----:R-:W-:-:S06]  /*0160*/  FMUL R11, R4, R5 ;  /* 0x00000005040b7220 */ /* 0x001fcc0000400000 */
[----:B------:R-:W0:Y:S02]  /*0170*/  F2F.F64.F32 R2, R11 ;  /* 0x0000000b00027310 */ /* 0x000e240000201800 */
[----:B0-----:R-:W-:-:S06]  /*0180*/  DADD R4, R2, 1 ;  /* 0x3ff0000002047429 */ /* 0x001fcc0000000000 */
[----:B------:R-:W0:Y:S04]  /*0190*/  MUFU.RCP64H R3, R5 ;  /* 0x0000000500037308 */ /* 0x000e280000001800 */
[----:B------:R-:W-:-:S05]  /*01a0*/  VIADD R2, R5, 0x300402 ;  /* 0x0030040205027836 */ /* 0x000fca0000000000 */
[----:B------:R-:W-:Y:S01]  /*01b0*/  FSETP.GEU.AND P0, PT, |R2|, 5.8789094863358348022e-39, PT ;  /* 0x004004020200780b */ /* 0x000fe20003f0e200 */
[----:B0-----:R-:W-:-:S08]  /*01c0*/  DFMA R6, -R4, R2, 1 ;  /* 0x3ff000000406742b */ /* 0x001fd00000000102 */
[----:B------:R-:W-:-:S08]  /*01d0*/  DFMA R6, R6, R6, R6 ;  /* 0x000000060606722b */ /* 0x000fd00000000006 */
[----:B------:R-:W-:-:S08]  /*01e0*/  DFMA R6, R2, R6, R2 ;  /* 0x000000060206722b */ /* 0x000fd00000000002 */
[----:B------:R-:W-:-:S08]  /*01f0*/  DFMA R8, -R4, R6, 1 ;  /* 0x3ff000000408742b */ /* 0x000fd00000000106 */
[----:B------:R-:W-:Y:S01]  /*0200*/  DFMA R6, R6, R8, R6 ;  /* 0x000000080606722b */ /* 0x000fe20000000006 */
[----:B------:R-:W-:Y:S10]  /*0210*/  @P0 BRA `(.L_x_1) ;  /* 0x0000000000100947 */ /* 0x000ff40003800000 */
[----:B------:R-:W-:-:S04]  /*0220*/  LOP3.LUT R2, R5, 0x7fffffff, RZ, 0xc0, !PT ;  /* 0x7fffffff05027812 */ /* 0x000fc800078ec0ff */
[----:B------:R-:W-:Y:S02]  /*0230*/  IADD3 R8, PT, PT, R2, -0x100000, RZ ;  /* 0xfff0000002087810 */ /* 0x000fe40007ffe0ff */
[----:B------:R-:W-:-:S07]  /*0240*/  MOV R2, 0x260 ;  /* 0x0000026000027802 */ /* 0x000fce0000000f00 */
[----:B------:R-:W-:Y:S05]  /*0250*/  CALL.REL.NOINC `($__internal_0_$__cuda_sm20_dblrcp_rn_slowpath_v3) ;  /* 0x0000000000207944 */ /* 0x000fea0003c00000 */
.L_x_1:
[----:B------:R-:W-:Y:S05]  /*0260*/  BSYNC.RECONVERGENT B0 ;  /* 0x0000000000007941 */ /* 0x000fea0003800200 */
.L_x_0:
[----:B------:R-:W0:Y:S01]  /*0270*/  LDC.64 R2, c[0x0][0x388] ;  /* 0x0000e200ff027b82 */ /* 0x000e220000000a00 */
[----:B------:R-:W1:Y:S02]  /*0280*/  F2F.F32.F64 R6, R6 ;  /* 0x0000000600067310 */ /* 0x000e640000301000 */
[----:B-1----:R-:W-:-:S04]  /*0290*/  FADD R5, -R6, 1 ;  /* 0x3f80000006057421 */ /* 0x002fc80000000100 */
[----:B------:R-:W-:Y:S01]  /*02a0*/  FMUL R5, R6, R5 ;  /* 0x0000000506057220 */ /* 0x000fe20000400000 */
[----:B0-----:R-:W-:-:S05]  /*02b0*/  IMAD.WIDE R2, R0, 0x4, R2 ;  /* 0x0000000400027825 */ /* 0x001fca00078e0202 */
[----:B------:R-:W-:Y:S01]  /*02c0*/  STG.E desc[UR4][R2.64], R5 ;  /* 0x0000000502007986 */ /* 0x000fe2000c101904 */
[----:B------:R-:W-:Y:S05]  /*02d0*/  EXIT ;  /* 0x000000000000794d */ /* 0x000fea0003800000 */
        .weak           $__internal_0_$__cuda_sm20_dblrcp_rn_slowpath_v3
        .type           $__internal_0_$__cuda_sm20_dblrcp_rn_slowpath_v3,@function
        .size           $__internal_0_$__cuda_sm20_dblrcp_rn_slowpath_v3,(.L_x_7 - $__internal_0_$__cuda_sm20_dblrcp_rn_slowpath_v3)
$__internal_0_$__cuda_sm20_dblrcp_rn_slowpath_v3:
[----:B------:R-:W-:Y:S01]  /*02e0*/  DSETP.GTU.AND P0, PT, |R4|, +INF , PT ;  /* 0x7ff000000400742a */ /* 0x000fe20003f0c200 */
[----:B------:R-:W-:-:S13]  /*02f0*/  BSSY.RECONVERGENT B1, `(.L_x_2) ;  /* 0x0000023000017945 */ /* 0x000fda0003800200 */
[----:B------:R-:W-:Y:S05]  /*0300*/  @P0 BRA `(.L_x_3) ;  /* 0x00000000007c0947 */ /* 0x000fea0003800000 */
[----:B------:R-:W-:-:S05]  /*0310*/  LOP3.LUT R3, R5, 0x7fffffff, RZ, 0xc0, !PT ;  /* 0x7fffffff05037812 */ /* 0x000fca00078ec0ff */
[----:B------:R-:W-:-:S05]  /*0320*/  VIADD R6, R3, 0xffffffff ;  /* 0xffffffff03067836 */ /* 0x000fca0000000000 */
[----:B------:R-:W-:-:S13]  /*0330*/  ISETP.GE.U32.AND P0, PT, R6, 0x7fefffff, PT ;  /* 0x7fefffff0600780c */ /* 0x000fda0003f06070 */
[----:B------:R-:W-:Y:S02]  /*0340*/  @P0 LOP3.LUT R7, R5, 0x7ff00000, RZ, 0x3c, !PT ;  /* 0x7ff0000005070812 */ /* 0x000fe400078e3cff */
[----:B------:R-:W-:Y:S01]  /*0350*/  @P0 MOV R6, RZ ;  /* 0x000000ff00060202 */ /* 0x000fe20000000f00 */
[----:B------:R-:W-:Y:S06]  /*0360*/  @P0 BRA `(.L_x_4) ;  /* 0x00000000006c0947 */ /* 0x000fec0003800000 */
[----:B------:R-:W-:-:S13]  /*0370*/  ISETP.GE.U32.AND P0, PT, R3, 0x1000001, PT ;  /* 0x010000010300780c */ /* 0x000fda0003f06070 */
[----:B------:R-:W-:Y:S05]  /*0380*/  @!P0 BRA `(.L_x_5) ;  /* 0x0000000000348947 */ /* 0x000fea0003800000 */
[----:B------:R-:W-:Y:S01]  /*0390*/  VIADD R7, R5, 0xc0200000 ;  /* 0xc020000005077836 */ /* 0x000fe20000000000 */
[----:B------:R-:W-:-:S03]  /*03a0*/  MOV R6, R4 ;  /* 0x0000000400067202 */ /* 0x000fc60000000f00 */
[----:B------:R-:W0:Y:S03]  /*03b0*/  MUFU.RCP64H R9, R7 ;  /* 0x0000000700097308 */ /* 0x000e260000001800 */
[----:B0-----:R-:W-:-:S08]  /*03c0*/  DFMA R10, -R6, R8, 1 ;  /* 0x3ff00000060a742b */ /* 0x001fd00000000108 */
[----:B------:R-:W-:-:S08]  /*03d0*/  DFMA R10, R10, R10, R10 ;  /* 0x0000000a0a0a722b */ /* 0x000fd0000000000a */
[----:B------:R-:W-:-:S08]  /*03e0*/  DFMA R10, R8, R10, R8 ;  /* 0x0000000a080a722b */ /* 0x000fd00000000008 */
[----:B------:R-:W-:-:S08]  /*03f0*/  DFMA R8, -R6, R10, 1 ;  /* 0x3ff000000608742b */ /* 0x000fd0000000010a */
[----:B------:R-:W-:-:S08]  /*0400*/  DFMA R8, R10, R8, R10 ;  /* 0x000000080a08722b */ /* 0x000fd0000000000a */
[----:B------:R-:W-:-:S08]  /*0410*/  DMUL R8, R8, 2.2250738585072013831e-308 ;  /* 0x0010000008087828 */ /* 0x000fd00000000000 */
[----:B------:R-:W-:-:S08]  /*0420*/  DFMA R4, -R4, R8, 1 ;  /* 0x3ff000000404742b */ /* 0x000fd00000000108 */
[----:B------:R-:W-:-:S08]  /*0430*/  DFMA R4, R4, R4, R4 ;  /* 0x000000040404722b */ /* 0x000fd00000000004 */
[----:B------:R-:W-:Y:S01]  /*0440*/  DFMA R6, R8, R4, R8 ;  /* 0x000000040806722b */ /* 0x000fe20000000008 */
[----:B------:R-:W-:Y:S10]  /*0450*/  BRA `(.L_x_4) ;  /* 0x0000000000307947 */ /* 0x000ff40003800000 */
.L_x_5:
[----:B------:R-:W-:Y:S01]  /*0460*/  DMUL R4, R4, 8.11296384146066816958e+31 ;  /* 0x4690000004047828 */ /* 0x000fe20000000000 */
[----:B------:R-:W-:-:S05]  /*0470*/  IMAD.MOV.U32 R6, RZ, RZ, R8 ;  /* 0x000000ffff067224 */ /* 0x000fca00078e0008 */
[----:B------:R-:W0:Y:S02]  /*0480*/  MUFU.RCP64H R7, R5 ;  /* 0x0000000500077308 */ /* 0x000e240000001800 */
[----:B0-----:R-:W-:-:S08]  /*0490*/  DFMA R8, -R4, R6, 1 ;  /* 0x3ff000000408742b */ /* 0x001fd00000000106 */
[----:B------:R-:W-:-:S08]  /*04a0*/  DFMA R8, R8, R8, R8 ;  /* 0x000000080808722b */ /* 0x000fd00000000008 */
[----:B------:R-:W-:-:S08]  /*04b0*/  DFMA R8, R6, R8, R6 ;  /* 0x000000080608722b */ /* 0x000fd00000000006 */
[----:B------:R-:W-:-:S08]  /*04c0*/  DFMA R6, -R4, R8, 1 ;  /* 0x3ff000000406742b */ /* 0x000fd00000000108 */
[----:B------:R-:W-:-:S08]  /*04d0*/  DFMA R6, R8, R6, R8 ;  /* 0x000000060806722b */ /* 0x000fd00000000008 */
[----:B------:R-:W-:Y:S01]  /*04e0*/  DMUL R6, R6, 8.11296384146066816958e+31 ;  /* 0x4690000006067828 */ /* 0x000fe20000000000 */
[----:B------:R-:W-:Y:S10]  /*04f0*/  BRA `(.L_x_4) ;  /* 0x0000000000087947 */ /* 0x000ff40003800000 */
.L_x_3:
[----:B------:R-:W-:Y:S02]  /*0500*/  LOP3.LUT R7, R5, 0x80000, RZ, 0xfc, !PT ;  /* 0x0008000005077812 */ /* 0x000fe400078efcff */
[----:B------:R-:W-:-:S07]  /*0510*/  MOV R6, R4 ;  /* 0x0000000400067202 */ /* 0x000fce0000000f00 */
.L_x_4:
[----:B------:R-:W-:Y:S05]  /*0520*/  BSYNC.RECONVERGENT B1 ;  /* 0x0000000000017941 */ /* 0x000fea0003800200 */
.L_x_2:
[----:B------:R-:W-:-:S04]  /*0530*/  MOV R3, 0x0 ;  /* 0x0000000000037802 */ /* 0x000fc80000000f00 */
[----:B------:R-:W-:Y:S05]  /*0540*/  RET.REL.NODEC R2 `(sigmoid_kernel) ;  /* 0xfffffff802ac7950 */ /* 0x000fea0003c3ffff */
.L_x_6:
[----:B------:R-:W-:-:S00]  /*0550*/  BRA `(.L_x_6) ;  /* 0xfffffffc00fc7947 */ /* 0x000fc0000383ffff */
[----:B------:R-:W-:-:S00]  /*0560*/  NOP ;  /* 0x0000000000007918 */ /* 0x000fc00000000000 */
        /* <DEDUP_REMOVED lines=9> */
.L_x_7:


//--------------------- .nv.shared.reserved.0     --------------------------
	.section	.nv.shared.reserved.0,"aw",@nobits
	.weak		__nv_reservedSMEM_offset_0_alias
	.size		__nv_reservedSMEM_offset_0_alias, 0, 64
	.other		__nv_reservedSMEM_offset_0_alias,@"STO_CUDA_RESERVED_SHARED STV_DEFAULT"
__nv_reservedSMEM_offset_0_alias:
	.zero		0
	.zero		64


//--------------------- .nv.constant0.sigmoid_kernel --------------------------
	.section	.nv.constant0.sigmoid_kernel,"a",@progbits
	.sectionflags	@""
	.align	4
.nv.constant0.sigmoid_kernel:
	.zero		916


//--------------------- SYMBOLS --------------------------

	.type		.nv.reservedSmem.offset0,@object
	.size		.nv.reservedSmem.offset0,0x4
